	.headerflags	@"EF_CUDA_TEXMODE_UNIFIED EF_CUDA_64BIT_ADDRESS EF_CUDA_ACCELERATORS EF_CUDA_SM90 EF_CUDA_VIRTUAL_SM(EF_CUDA_SM90)"
	.elftype	@"ET_EXEC"


//--------------------- .nv.info                  --------------------------
	.section	.nv.info,"",@"SHT_CUDA_INFO"
	.align	4


	//----- nvinfo : EIATTR_REGCOUNT
	.align		4
        /*0000*/ 	.byte	0x04, 0x2f
        /*0002*/ 	.short	(.L_3 - .L_2)
	.align		4
.L_2:
        /*0004*/ 	.word	index@(triton_poi_fused__native_batch_norm_legit_no_training_convolution_relu_103)
        /*0008*/ 	.word	0x00000016


	//----- nvinfo : EIATTR_MIN_STACK_SIZE
	.align		4
.L_3:
        /*000c*/ 	.byte	0x04, 0x12
        /*000e*/ 	.short	(.L_5 - .L_4)
	.align		4
.L_4:
        /*0010*/ 	.word	index@(triton_poi_fused__native_batch_norm_legit_no_training_convolution_relu_103)
        /*0014*/ 	.word	0x00000000


	//----- nvinfo : EIATTR_FRAME_SIZE
	.align		4
.L_5:
        /*0018*/ 	.byte	0x04, 0x11
        /*001a*/ 	.short	(.L_7 - .L_6)
	.align		4
.L_6:
        /*001c*/ 	.word	index@(triton_poi_fused__native_batch_norm_legit_no_training_convolution_relu_103)
        /*0020*/ 	.word	0x00000000


	//----- nvinfo : EIATTR_MIN_STACK_SIZE
	.align		4
.L_7:
        /*0024*/ 	.byte	0x04, 0x12
        /*0026*/ 	.short	(.L_9 - .L_8)
	.align		4
.L_8:
        /*0028*/ 	.word	index@(triton_poi_fused__native_batch_norm_legit_no_training_convolution_relu_103)
        /*002c*/ 	.word	0x00000000
.L_9:


//--------------------- .nv.info.triton_poi_fused__native_batch_norm_legit_no_training_convolution_relu_103 --------------------------
	.section	.nv.info.triton_poi_fused__native_batch_norm_legit_no_training_convolution_relu_103,"",@"SHT_CUDA_INFO"
	.sectionflags	@""
	.align	4


	//----- nvinfo : EIATTR_CUDA_API_VERSION
	.align		4
        /*0000*/ 	.byte	0x04, 0x37
        /*0002*/ 	.short	(.L_11 - .L_10)
.L_10:
        /*0004*/ 	.word	0x0000007c


	//----- nvinfo : EIATTR_KPARAM_INFO
	.align		4
.L_11:
        /*0008*/ 	.byte	0x04, 0x17
        /*000a*/ 	.short	(.L_13 - .L_12)
.L_12:
        /*000c*/ 	.word	0x00000000
        /*0010*/ 	.short	0x0007
        /*0012*/ 	.short	0x0038
        /*0014*/ 	.byte	0x00, 0xf0, 0x11, 0x00


	//----- nvinfo : EIATTR_KPARAM_INFO
	.align		4
.L_13:
        /*0018*/ 	.byte	0x04, 0x17
        /*001a*/ 	.short	(.L_15 - .L_14)
.L_14:
        /*001c*/ 	.word	0x00000000
        /*0020*/ 	.short	0x0006
        /*0022*/ 	.short	0x0030
        /*0024*/ 	.byte	0x00, 0xf4, 0x21, 0x00


	//----- nvinfo : EIATTR_KPARAM_INFO
	.align		4
.L_15:
        /*0028*/ 	.byte	0x04, 0x17
        /*002a*/ 	.short	(.L_17 - .L_16)
.L_16:
        /*002c*/ 	.word	0x00000000
        /*0030*/ 	.short	0x0005
        /*0032*/ 	.short	0x0028
        /*0034*/ 	.byte	0x00, 0xf4, 0x21, 0x00


	//----- nvinfo : EIATTR_KPARAM_INFO
	.align		4
.L_17:
        /*0038*/ 	.byte	0x04, 0x17
        /*003a*/ 	.short	(.L_19 - .L_18)
.L_18:
        /*003c*/ 	.word	0x00000000
        /*0040*/ 	.short	0x0004
        /*0042*/ 	.short	0x0020
        /*0044*/ 	.byte	0x00, 0xf4, 0x21, 0x00


	//----- nvinfo : EIATTR_KPARAM_INFO
	.align		4
.L_19:
        /*0048*/ 	.byte	0x04, 0x17
        /*004a*/ 	.short	(.L_21 - .L_20)
.L_20:
        /*004c*/ 	.word	0x00000000
        /*0050*/ 	.short	0x0003
        /*0052*/ 	.short	0x0018
        /*0054*/ 	.byte	0x00, 0xf4, 0x21, 0x00


	//----- nvinfo : EIATTR_KPARAM_INFO
	.align		4
.L_21:
        /*0058*/ 	.byte	0x04, 0x17
        /*005a*/ 	.short	(.L_23 - .L_22)
.L_22:
        /*005c*/ 	.word	0x00000000
        /*0060*/ 	.short	0x0002
        /*0062*/ 	.short	0x0010
        /*0064*/ 	.byte	0x00, 0xf4, 0x21, 0x00


	//----- nvinfo : EIATTR_KPARAM_INFO
	.align		4
.L_23:
        /*0068*/ 	.byte	0x04, 0x17
        /*006a*/ 	.short	(.L_25 - .L_24)
.L_24:
        /*006c*/ 	.word	0x00000000
        /*0070*/ 	.short	0x0001
        /*0072*/ 	.short	0x0008
        /*0074*/ 	.byte	0x00, 0xf4, 0x21, 0x00


	//----- nvinfo : EIATTR_KPARAM_INFO
	.align		4
.L_25:
        /*0078*/ 	.byte	0x04, 0x17
        /*007a*/ 	.short	(.L_27 - .L_26)
.L_26:
        /*007c*/ 	.word	0x00000000
        /*0080*/ 	.short	0x0000
        /*0082*/ 	.short	0x0000
        /*0084*/ 	.byte	0x00, 0xf4, 0x21, 0x00


	//----- nvinfo : EIATTR_SPARSE_MMA_MASK
	.align		4
.L_27:
        /*0088*/ 	.byte	0x03, 0x50
        /*008a*/ 	.short	0x0000


	//----- nvinfo : EIATTR_MAXREG_COUNT
	.align		4
        /*008c*/ 	.byte	0x03, 0x1b
        /*008e*/ 	.short	0x00ff


	//----- nvinfo : EIATTR_EXIT_INSTR_OFFSETS
	.align		4
        /*0090*/ 	.byte	0x04, 0x1c
        /*0092*/ 	.short	(.L_29 - .L_28)


	//   ....[0]....
.L_28:
        /*0094*/ 	.word	0x000003b0


	//----- nvinfo : EIATTR_REQNTID
	.align		4
.L_29:
        /*0098*/ 	.byte	0x04, 0x10
        /*009a*/ 	.short	(.L_31 - .L_30)
.L_30:
        /*009c*/ 	.word	0x00000100
        /*00a0*/ 	.word	0x00000001
        /*00a4*/ 	.word	0x00000001


	//----- nvinfo : EIATTR_CBANK_PARAM_SIZE
	.align		4
.L_31:
        /*00a8*/ 	.byte	0x03, 0x19
        /*00aa*/ 	.short	0x003c


	//----- nvinfo : EIATTR_PARAM_CBANK
	.align		4
        /*00ac*/ 	.byte	0x04, 0x0a
        /*00ae*/ 	.short	(.L_33 - .L_32)
	.align		4
.L_32:
        /*00b0*/ 	.word	index@(.nv.constant0.triton_poi_fused__native_batch_norm_legit_no_training_convolution_relu_103)
        /*00b4*/ 	.short	0x0210
        /*00b6*/ 	.short	0x003c


	//----- nvinfo : EIATTR_SW_WAR
	.align		4
.L_33:
        /*00b8*/ 	.byte	0x04, 0x36
        /*00ba*/ 	.short	(.L_35 - .L_34)
.L_34:
        /*00bc*/ 	.word	0x00000008
.L_35:


//--------------------- .nv.callgraph             --------------------------
	.section	.nv.callgraph,"",@"SHT_CUDA_CALLGRAPH"
	.align	4
	.sectionentsize	8
	.align		4
        /*0000*/ 	.word	0x00000000
	.align		4
        /*0004*/ 	.word	0xffffffff
	.align		4
        /*0008*/ 	.word	0x00000000
	.align		4
        /*000c*/ 	.word	0xfffffffe
	.align		4
        /*0010*/ 	.word	0x00000000
	.align		4
        /*0014*/ 	.word	0xfffffffd
	.align		4
        /*0018*/ 	.word	0x00000000
	.align		4
        /*001c*/ 	.word	0xfffffffc


//--------------------- .nv.constant4             --------------------------
	.section	.nv.constant4,"a",@progbits
	.align	8
	.align		8
.nv.constant4:
        /*0000*/ 	.dword	_$_str
	.align		8
        /*0008*/ 	.dword	_$_str_$_2


//--------------------- .text.triton_poi_fused__native_batch_norm_legit_no_training_convolution_relu_103 --------------------------
	.section	.text.triton_poi_fused__native_batch_norm_legit_no_training_convolution_relu_103,"ax",@progbits
	.align	128
        .global         triton_poi_fused__native_batch_norm_legit_no_training_convolution_relu_103
        .type           triton_poi_fused__native_batch_norm_legit_no_training_convolution_relu_103,@function
        .size           triton_poi_fused__native_batch_norm_legit_no_training_convolution_relu_103,(.L_x_1 - triton_poi_fused__native_batch_norm_legit_no_training_convolution_relu_103)
        .other          triton_poi_fused__native_batch_norm_legit_no_training_convolution_relu_103,@"STO_CUDA_ENTRY STV_DEFAULT"
triton_poi_fused__native_batch_norm_legit_no_training_convolution_relu_103:
.text.triton_poi_fused__native_batch_norm_legit_no_training_convolution_relu_103:
[----:B------:R-:W-:Y:S01]  /*0000*/  LDC R1, c[0x0][0x28] ;  /* 0x00000a00ff017b82 */ /* 0x000fe20000000800 */
[----:B------:R-:W1:Y:S07]  /*0010*/  S2R R0, SR_TID.X ;  /* 0x0000000000007919 */ /* 0x000e6e0000002100 */
[----:B------:R-:W2:Y:S01]  /*0020*/  LDC.64 R14, c[0x0][0x228] ;  /* 0x00008a00ff0e7b82 */ /* 0x000ea20000000a00 */
[----:B------:R-:W-:Y:S01]  /*0030*/  ULDC.64 UR4, c[0x0][0x208] ;  /* 0x0000820000047ab9 */ /* 0x000fe20000000a00 */
[----:B------:R-:W3:Y:S06]  /*0040*/  S2R R5, SR_CTAID.X ;  /* 0x0000000000057919 */ /* 0x000eec0000002500 */
[----:B------:R-:W4:Y:S08]  /*0050*/  LDC.64 R10, c[0x0][0x218] ;  /* 0x00008600ff0a7b82 */ /* 0x000f300000000a00 */
[----:B------:R-:W5:Y:S08]  /*0060*/  LDC.64 R12, c[0x0][0x220] ;  /* 0x00008800ff0c7b82 */ /* 0x000f700000000a00 */
[----:B------:R-:W5:Y:S01]  /*0070*/  LDC.64 R16, c[0x0][0x230] ;  /* 0x00008c00ff107b82 */ /* 0x000f620000000a00 */
[----:B-1----:R-:W-:-:S02]  /*0080*/  SHF.L.U32 R0, R0, 0x1, RZ ;  /* 0x0000000100007819 */ /* 0x002fc400000006ff */
[----:B---3--:R-:W-:Y:S02]  /*0090*/  SHF.R.S32.HI R3, RZ, 0x16, R5 ;  /* 0x00000016ff037819 */ /* 0x008fe40000011405 */
[----:B------:R-:W-:Y:S02]  /*00a0*/  LOP3.LUT R0, R0, 0x1fe, RZ, 0xc0, !PT ;  /* 0x000001fe00007812 */ /* 0x000fe400078ec0ff */
[----:B------:R-:W-:Y:S02]  /*00b0*/  SGXT R3, R3, 0x1 ;  /* 0x000000010303781a */ /* 0x000fe40000000200 */
[----:B------:R-:W-:Y:S02]  /*00c0*/  LEA R0, R5, R0, 0x9 ;  /* 0x0000000005007211 */ /* 0x000fe400078e48ff */
[----:B------:R-:W1:Y:S02]  /*00d0*/  LDC.64 R4, c[0x0][0x238] ;  /* 0x00008e00ff047b82 */ /* 0x000e640000000a00 */
[----:B------:R-:W-:-:S04]  /*00e0*/  LEA.HI R3, R3, R0, RZ, 0xc ;  /* 0x0000000003037211 */ /* 0x000fc800078f60ff */
[----:B------:R-:W-:-:S04]  /*00f0*/  SHF.R.S32.HI R3, RZ, 0xc, R3 ;  /* 0x0000000cff037819 */ /* 0x000fc80000011403 */
[----:B------:R-:W-:-:S04]  /*0100*/  LEA.HI R2, R3, R3, RZ, 0x4 ;  /* 0x0000000303027211 */ /* 0x000fc800078f20ff */
[----:B------:R-:W-:-:S04]  /*0110*/  LOP3.LUT R2, R2, 0xfffffff0, RZ, 0xc0, !PT ;  /* 0xfffffff002027812 */ /* 0x000fc800078ec0ff */
[----:B------:R-:W-:Y:S02]  /*0120*/  IADD3 R19, R3, -R2, RZ ;  /* 0x8000000203137210 */ /* 0x000fe40007ffe0ff */
[----:B------:R-:W3:Y:S03]  /*0130*/  LDC.64 R2, c[0x0][0x210] ;  /* 0x00008400ff027b82 */ /* 0x000ee60000000a00 */
[----:B--2---:R-:W-:-:S05]  /*0140*/  IMAD.WIDE R14, R19, 0x4, R14 ;  /* 0x00000004130e7825 */ /* 0x004fca00078e020e */
[----:B------:R2:W2:Y:S01]  /*0150*/  LDG.E.EL R18, desc[UR4][R14.64] ;  /* 0x000000040e127981 */ /* 0x0004a2000c2e1900 */
[----:B----4-:R-:W-:-:S04]  /*0160*/  IMAD.WIDE R10, R19, 0x4, R10 ;  /* 0x00000004130a7825 */ /* 0x010fc800078e020a */
[----:B-----5:R-:W-:Y:S01]  /*0170*/  IMAD.WIDE R12, R19, 0x4, R12 ;  /* 0x00000004130c7825 */ /* 0x020fe200078e020c */
[----:B------:R4:W5:Y:S04]  /*0180*/  LDG.E.EL R8, desc[UR4][R10.64] ;  /* 0x000000040a087981 */ /* 0x000968000c2e1900 */
[----:B------:R-:W5:Y:S01]  /*0190*/  LDG.E.EL R9, desc[UR4][R12.64] ;  /* 0x000000040c097981 */ /* 0x000f62000c2e1900 */
[----:B---3--:R-:W-:-:S05]  /*01a0*/  IMAD.WIDE R2, R0, 0x4, R2 ;  /* 0x0000000400027825 */ /* 0x008fca00078e0202 */
[----:B------:R-:W5:Y:S01]  /*01b0*/  LDG.E.64 R6, desc[UR4][R2.64] ;  /* 0x0000000402067981 */ /* 0x000f62000c1e1b00 */
[----:B0-2---:R-:W-:-:S04]  /*01c0*/  IMAD.WIDE R14, R19, 0x4, R16 ;  /* 0x00000004130e7825 */ /* 0x005fc800078e0210 */
[----:B-1----:R-:W-:Y:S02]  /*01d0*/  IMAD.WIDE R16, R19, 0x4, R4 ;  /* 0x0000000413107825 */ /* 0x002fe400078e0204 */
[----:B------:R-:W2:Y:S01]  /*01e0*/  LDG.E.EL R14, desc[UR4][R14.64] ;  /* 0x000000040e0e7981 */ /* 0x000ea2000c2e1900 */
[----:B----4-:R-:W-:Y:S01]  /*01f0*/  HFMA2.MMA R10, -RZ, RZ, 1.625, 0 ;  /* 0x3e800000ff0a7435 */ /* 0x010fe200000001ff */
[----:B------:R-:W0:Y:S02]  /*0200*/  LDC.64 R4, c[0x0][0x240] ;  /* 0x00009000ff047b82 */ /* 0x000e240000000a00 */
[----:B------:R-:W2:Y:S01]  /*0210*/  LDG.E.EL R17, desc[UR4][R16.64] ;  /* 0x0000000410117981 */ /* 0x000ea2000c2e1900 */
[----:B0-----:R-:W-:-:S04]  /*0220*/  IMAD.WIDE R4, R0, 0x4, R4 ;  /* 0x0000000400047825 */ /* 0x001fc800078e0204 */
[----:B------:R-:W-:-:S04]  /*0230*/  FADD R18, R18, 9.9999997473787516356e-06 ;  /* 0x3727c5ac12127421 */ /* 0x000fc80000000000 */
[----:B------:R-:W0:Y:S02]  /*0240*/  MUFU.SQRT R19, R18 ;  /* 0x0000001200137308 */ /* 0x000e240000002000 */
[C---:B0-----:R-:W-:Y:S02]  /*0250*/  FSETP.GT.AND P0, PT, R19.reuse, 8.50705917302346158658e+37, PT ;  /* 0x7e8000001300780b */ /* 0x041fe40003f04000 */
[----:B------:R-:W-:-:S11]  /*0260*/  FSETP.GEU.AND P1, PT, R19, 1.175494350822287508e-38, PT ;  /* 0x008000001300780b */ /* 0x000fd60003f2e000 */
[----:B------:R-:W-:-:S04]  /*0270*/  @P0 FMUL R19, R19, 0.25 ;  /* 0x3e80000013130820 */ /* 0x000fc80000400000 */
[----:B------:R-:W-:-:S06]  /*0280*/  @!P1 FMUL R19, R19, 16777216 ;  /* 0x4b80000013139820 */ /* 0x000fcc0000400000 */
[----:B------:R-:W0:Y:S01]  /*0290*/  MUFU.RCP R19, R19 ;  /* 0x0000001300137308 */ /* 0x000e220000001000 */
[----:B------:R-:W-:Y:S01]  /*02a0*/  FSEL R10, R10, 1, P0 ;  /* 0x3f8000000a0a7808 */ /* 0x000fe20000000000 */
[--C-:B-----5:R-:W-:Y:S01]  /*02b0*/  FADD R6, R6, R8.reuse ;  /* 0x0000000806067221 */ /* 0x120fe20000000000 */
[----:B------:R-:W-:-:S03]  /*02c0*/  FADD R7, R7, R8 ;  /* 0x0000000807077221 */ /* 0x000fc60000000000 */
[----:B------:R-:W-:Y:S01]  /*02d0*/  @!P1 FMUL R10, R10, 16777216 ;  /* 0x4b8000000a0a9820 */ /* 0x000fe20000400000 */
[C---:B------:R-:W-:Y:S01]  /*02e0*/  FADD R8, -R9.reuse, R6 ;  /* 0x0000000609087221 */ /* 0x040fe20000000100 */
[----:B------:R-:W-:Y:S02]  /*02f0*/  FADD R9, -R9, R7 ;  /* 0x0000000709097221 */ /* 0x000fe40000000100 */
[----:B0-----:R-:W-:-:S04]  /*0300*/  FMUL R10, R19, R10 ;  /* 0x0000000a130a7220 */ /* 0x001fc80000400000 */
[-C--:B------:R-:W-:Y:S01]  /*0310*/  FMUL R8, R8, R10.reuse ;  /* 0x0000000a08087220 */ /* 0x080fe20000400000 */
[----:B------:R-:W-:-:S03]  /*0320*/  FMUL R10, R9, R10 ;  /* 0x0000000a090a7220 */ /* 0x000fc60000400000 */
[C-C-:B--2---:R-:W-:Y:S01]  /*0330*/  FFMA R8, R14.reuse, R8, R17.reuse ;  /* 0x000000080e087223 */ /* 0x144fe20000000011 */
[----:B------:R-:W-:-:S04]  /*0340*/  FFMA R10, R14, R10, R17 ;  /* 0x0000000a0e0a7223 */ /* 0x000fc80000000011 */
[----:B------:R-:W-:Y:S02]  /*0350*/  FSETP.GEU.AND P0, PT, R8, RZ, PT ;  /* 0x000000ff0800720b */ /* 0x000fe40003f0e000 */
[----:B------:R-:W-:Y:S02]  /*0360*/  FSETP.GEU.AND P1, PT, R10, RZ, PT ;  /* 0x000000ff0a00720b */ /* 0x000fe40003f2e000 */
[----:B------:R-:W-:Y:S02]  /*0370*/  FSEL R8, R8, RZ, P0 ;  /* 0x000000ff08087208 */ /* 0x000fe40000000000 */
[----:B------:R-:W-:Y:S01]  /*0380*/  FSEL R9, R10, RZ, P1 ;  /* 0x000000ff0a097208 */ /* 0x000fe20000800000 */
[----:B------:R-:W-:Y:S04]  /*0390*/  STG.E.64 desc[UR4][R2.64], R6 ;  /* 0x0000000602007986 */ /* 0x000fe8000c101b04 */
[----:B------:R-:W-:Y:S01]  /*03a0*/  STG.E.64 desc[UR4][R4.64], R8 ;  /* 0x0000000804007986 */ /* 0x000fe2000c101b04 */
[----:B------:R-:W-:Y:S05]  /*03b0*/  EXIT ;  /* 0x000000000000794d */ /* 0x000fea0003800000 */
.L_x_0:
[----:B------:R-:W-:-:S00]  /*03c0*/  BRA `(.L_x_0) ;  /* 0xfffffffc00fc7947 */ /* 0x000fc0000383ffff */
[----:B------:R-:W-:-:S00]  /*03d0*/  NOP ;  /* 0x0000000000007918 */ /* 0x000fc00000000000 */
        /* <DEDUP_REMOVED lines=10> */
.L_x_1:


//--------------------- .nv.global.init           --------------------------
	.section	.nv.global.init,"aw",@progbits
.nv.global.init:
	.type		_$_str,@object
	.size		_$_str,(_$_str_$_2 - _$_str)
_$_str:
        /*0000*/ 	.byte	0x5f, 0x5f, 0x43, 0x55, 0x44, 0x41, 0x5f, 0x46, 0x54, 0x5a, 0x00
	.type		_$_str_$_2,@object
	.size		_$_str_$_2,(.L_1 - _$_str_$_2)
_$_str_$_2:
        /*000b*/ 	.byte	0x5f, 0x5f, 0x43, 0x55, 0x44, 0x41, 0x5f, 0x50, 0x52, 0x45, 0x43, 0x5f, 0x53, 0x51, 0x52, 0x54
        /*001b*/ 	.byte	0x00
.L_1:


//--------------------- .nv.constant0.triton_poi_fused__native_batch_norm_legit_no_training_convolution_relu_103 --------------------------
	.section	.nv.constant0.triton_poi_fused__native_batch_norm_legit_no_training_convolution_relu_103,"a",@progbits
	.sectionflags	@""
	.align	4
.nv.constant0.triton_poi_fused__native_batch_norm_legit_no_training_convolution_relu_103:
	.zero		588
